//
// Generated by NVIDIA NVVM Compiler
//
// Compiler Build ID: CL-36424714
// Cuda compilation tools, release 13.0, V13.0.88
// Based on NVVM 20.0.0
//

.version 9.0
.target sm_100
.address_size 64

	// .globl	_Z8multiplyPPfS0_S0_

.visible .entry _Z8multiplyPPfS0_S0_(
	.param .u64 .ptr .align 1 _Z8multiplyPPfS0_S0__param_0,
	.param .u64 .ptr .align 1 _Z8multiplyPPfS0_S0__param_1,
	.param .u64 .ptr .align 1 _Z8multiplyPPfS0_S0__param_2
)
{
	.reg .pred 	%p<5>;
	.reg .b32 	%r<14>;
	.reg .b32 	%f<33>;
	.reg .b64 	%rd<91>;

	ld.param.u64 	%rd8, [_Z8multiplyPPfS0_S0__param_0];
	ld.param.u64 	%rd9, [_Z8multiplyPPfS0_S0__param_1];
	ld.param.u64 	%rd10, [_Z8multiplyPPfS0_S0__param_2];
	mov.u32 	%r5, %ntid.x;
	mov.u32 	%r6, %ctaid.x;
	mov.u32 	%r7, %tid.x;
	mad.lo.s32 	%r1, %r5, %r6, %r7;
	mov.u32 	%r8, %ntid.y;
	mov.u32 	%r9, %ctaid.y;
	mov.u32 	%r10, %tid.y;
	mad.lo.s32 	%r11, %r8, %r9, %r10;
	setp.gt.s32 	%p1, %r1, 1023;
	setp.gt.u32 	%p2, %r11, 1023;
	or.pred  	%p3, %p1, %p2;
	@%p3 bra 	$L__BB0_3;
	cvta.to.global.u64 	%rd12, %rd8;
	cvta.to.global.u64 	%rd13, %rd10;
	mul.wide.u32 	%rd14, %r11, 8;
	add.s64 	%rd1, %rd12, %rd14;
	add.s64 	%rd2, %rd13, %rd14;
	cvta.to.global.u64 	%rd15, %rd9;
	add.s64 	%rd89, %rd15, 32;
	mov.b32 	%r13, 0;
	mov.b64 	%rd90, 0;
	mul.wide.s32 	%rd21, %r1, 4;
$L__BB0_2:
	ld.global.u64 	%rd16, [%rd1];
	cvta.to.global.u64 	%rd17, %rd16;
	add.s64 	%rd18, %rd17, %rd90;
	ld.global.f32 	%f1, [%rd18];
	ld.global.u64 	%rd19, [%rd89+-32];
	cvta.to.global.u64 	%rd20, %rd19;
	add.s64 	%rd22, %rd20, %rd21;
	ld.global.f32 	%f2, [%rd22];
	ld.global.u64 	%rd23, [%rd2];
	cvta.to.global.u64 	%rd24, %rd23;
	add.s64 	%rd25, %rd24, %rd21;
	ld.global.f32 	%f3, [%rd25];
	fma.rn.f32 	%f4, %f1, %f2, %f3;
	st.global.f32 	[%rd25], %f4;
	ld.global.u64 	%rd26, [%rd1];
	cvta.to.global.u64 	%rd27, %rd26;
	add.s64 	%rd28, %rd27, %rd90;
	ld.global.f32 	%f5, [%rd28+4];
	ld.global.u64 	%rd29, [%rd89+-24];
	cvta.to.global.u64 	%rd30, %rd29;
	add.s64 	%rd31, %rd30, %rd21;
	ld.global.f32 	%f6, [%rd31];
	ld.global.u64 	%rd32, [%rd2];
	cvta.to.global.u64 	%rd33, %rd32;
	add.s64 	%rd34, %rd33, %rd21;
	ld.global.f32 	%f7, [%rd34];
	fma.rn.f32 	%f8, %f5, %f6, %f7;
	st.global.f32 	[%rd34], %f8;
	ld.global.u64 	%rd35, [%rd1];
	cvta.to.global.u64 	%rd36, %rd35;
	add.s64 	%rd37, %rd36, %rd90;
	ld.global.f32 	%f9, [%rd37+8];
	ld.global.u64 	%rd38, [%rd89+-16];
	cvta.to.global.u64 	%rd39, %rd38;
	add.s64 	%rd40, %rd39, %rd21;
	ld.global.f32 	%f10, [%rd40];
	ld.global.u64 	%rd41, [%rd2];
	cvta.to.global.u64 	%rd42, %rd41;
	add.s64 	%rd43, %rd42, %rd21;
	ld.global.f32 	%f11, [%rd43];
	fma.rn.f32 	%f12, %f9, %f10, %f11;
	st.global.f32 	[%rd43], %f12;
	ld.global.u64 	%rd44, [%rd1];
	cvta.to.global.u64 	%rd45, %rd44;
	add.s64 	%rd46, %rd45, %rd90;
	ld.global.f32 	%f13, [%rd46+12];
	ld.global.u64 	%rd47, [%rd89+-8];
	cvta.to.global.u64 	%rd48, %rd47;
	add.s64 	%rd49, %rd48, %rd21;
	ld.global.f32 	%f14, [%rd49];
	ld.global.u64 	%rd50, [%rd2];
	cvta.to.global.u64 	%rd51, %rd50;
	add.s64 	%rd52, %rd51, %rd21;
	ld.global.f32 	%f15, [%rd52];
	fma.rn.f32 	%f16, %f13, %f14, %f15;
	st.global.f32 	[%rd52], %f16;
	ld.global.u64 	%rd53, [%rd1];
	cvta.to.global.u64 	%rd54, %rd53;
	add.s64 	%rd55, %rd54, %rd90;
	ld.global.f32 	%f17, [%rd55+16];
	ld.global.u64 	%rd56, [%rd89];
	cvta.to.global.u64 	%rd57, %rd56;
	add.s64 	%rd58, %rd57, %rd21;
	ld.global.f32 	%f18, [%rd58];
	ld.global.u64 	%rd59, [%rd2];
	cvta.to.global.u64 	%rd60, %rd59;
	add.s64 	%rd61, %rd60, %rd21;
	ld.global.f32 	%f19, [%rd61];
	fma.rn.f32 	%f20, %f17, %f18, %f19;
	st.global.f32 	[%rd61], %f20;
	ld.global.u64 	%rd62, [%rd1];
	cvta.to.global.u64 	%rd63, %rd62;
	add.s64 	%rd64, %rd63, %rd90;
	ld.global.f32 	%f21, [%rd64+20];
	ld.global.u64 	%rd65, [%rd89+8];
	cvta.to.global.u64 	%rd66, %rd65;
	add.s64 	%rd67, %rd66, %rd21;
	ld.global.f32 	%f22, [%rd67];
	ld.global.u64 	%rd68, [%rd2];
	cvta.to.global.u64 	%rd69, %rd68;
	add.s64 	%rd70, %rd69, %rd21;
	ld.global.f32 	%f23, [%rd70];
	fma.rn.f32 	%f24, %f21, %f22, %f23;
	st.global.f32 	[%rd70], %f24;
	ld.global.u64 	%rd71, [%rd1];
	cvta.to.global.u64 	%rd72, %rd71;
	add.s64 	%rd73, %rd72, %rd90;
	ld.global.f32 	%f25, [%rd73+24];
	ld.global.u64 	%rd74, [%rd89+16];
	cvta.to.global.u64 	%rd75, %rd74;
	add.s64 	%rd76, %rd75, %rd21;
	ld.global.f32 	%f26, [%rd76];
	ld.global.u64 	%rd77, [%rd2];
	cvta.to.global.u64 	%rd78, %rd77;
	add.s64 	%rd79, %rd78, %rd21;
	ld.global.f32 	%f27, [%rd79];
	fma.rn.f32 	%f28, %f25, %f26, %f27;
	st.global.f32 	[%rd79], %f28;
	ld.global.u64 	%rd80, [%rd1];
	cvta.to.global.u64 	%rd81, %rd80;
	add.s64 	%rd82, %rd81, %rd90;
	ld.global.f32 	%f29, [%rd82+28];
	ld.global.u64 	%rd83, [%rd89+24];
	cvta.to.global.u64 	%rd84, %rd83;
	add.s64 	%rd85, %rd84, %rd21;
	ld.global.f32 	%f30, [%rd85];
	ld.global.u64 	%rd86, [%rd2];
	cvta.to.global.u64 	%rd87, %rd86;
	add.s64 	%rd88, %rd87, %rd21;
	ld.global.f32 	%f31, [%rd88];
	fma.rn.f32 	%f32, %f29, %f30, %f31;
	st.global.f32 	[%rd88], %f32;
	add.s32 	%r13, %r13, 8;
	add.s64 	%rd90, %rd90, 32;
	add.s64 	%rd89, %rd89, 64;
	setp.ne.s32 	%p4, %r13, 1024;
	@%p4 bra 	$L__BB0_2;
$L__BB0_3:
	ret;

}


// ===== COMPILED SASS (sm_100) =====

	.target	sm_100

	.elftype	@"ET_EXEC"


//--------------------- .note.nv.tkinfo           --------------------------
	.section	.note.nv.tkinfo,"",@"SHT_NOTE"
	.sectionflags	@"SHF_NOTE_NV_TKINFO"
	.tkinfo
        /*0018*/ 	.word	0x00000002
        /*0030*/ 	.string	""
        /*0030*/ 	.string	"ptxas"
        /*0030*/ 	.string	"Cuda compilation tools, release 13.0, V13.0.88"
        /*0030*/ 	.string	"Build cuda_13.0.r13.0/compiler.36424714_0"
        /*0030*/ 	.string	"-arch sm_100 -m 64 "



//--------------------- .note.nv.cuinfo           --------------------------
	.section	.note.nv.cuinfo,"",@"SHT_NOTE"
	.sectionflags	@"SHF_NOTE_NV_CUINFO"
        /*0018*/ 	.short	0x0002
        /*001a*/ 	.short	0x0064
        /*001c*/ 	.short	0x0082
	.zero		2


//--------------------- .nv.info                  --------------------------
	.section	.nv.info,"",@"SHT_CUDA_INFO"
	.align	4


	//----- nvinfo : EIATTR_REGCOUNT
	.align		4
        /*0000*/ 	.byte	0x04, 0x2f
        /*0002*/ 	.short	(.L_1 - .L_0)
	.align		4
.L_0:
        /*0004*/ 	.word	index@(_Z8multiplyPPfS0_S0_)
        /*0008*/ 	.word	0x0000001a


	//----- nvinfo : EIATTR_FRAME_SIZE
	.align		4
.L_1:
        /*000c*/ 	.byte	0x04, 0x11
        /*000e*/ 	.short	(.L_3 - .L_2)
	.align		4
.L_2:
        /*0010*/ 	.word	index@(_Z8multiplyPPfS0_S0_)
        /*0014*/ 	.word	0x00000000


	//----- nvinfo : EIATTR_MIN_STACK_SIZE
	.align		4
.L_3:
        /*0018*/ 	.byte	0x04, 0x12
        /*001a*/ 	.short	(.L_5 - .L_4)
	.align		4
.L_4:
        /*001c*/ 	.word	index@(_Z8multiplyPPfS0_S0_)
        /*0020*/ 	.word	0x00000000
.L_5:


//--------------------- .nv.compat                --------------------------
	.section	.nv.compat,"",@"SHT_CUDA_COMPAT_INFO"
	.align	4
        /*0000*/ 	.byte	0x02, 0x09, 0x00, 0x00, 0x02, 0x02, 0x01, 0x00, 0x02, 0x05, 0x05, 0x00, 0x03, 0x07, 0x01, 0x01
        /*0010*/ 	.byte	0x02, 0x03, 0x00, 0x00, 0x02, 0x06, 0x01, 0x00, 0x04, 0x0b, 0x08, 0x00, 0x09, 0x00, 0x00, 0x00
        /*0020*/ 	.byte	0x00, 0x00, 0x00, 0x00


//--------------------- .nv.info._Z8multiplyPPfS0_S0_ --------------------------
	.section	.nv.info._Z8multiplyPPfS0_S0_,"",@"SHT_CUDA_INFO"
	.sectionflags	@""
	.align	4


	//----- nvinfo : EIATTR_CUDA_API_VERSION
	.align		4
        /*0000*/ 	.byte	0x04, 0x37
        /*0002*/ 	.short	(.L_7 - .L_6)
.L_6:
        /*0004*/ 	.word	0x00000082


	//----- nvinfo : EIATTR_KPARAM_INFO
	.align		4
.L_7:
        /*0008*/ 	.byte	0x04, 0x17
        /*000a*/ 	.short	(.L_9 - .L_8)
.L_8:
        /*000c*/ 	.word	0x00000000
        /*0010*/ 	.short	0x0002
        /*0012*/ 	.short	0x0010
        /*0014*/ 	.byte	0x00, 0xf5, 0x21, 0x00


	//----- nvinfo : EIATTR_KPARAM_INFO
	.align		4
.L_9:
        /*0018*/ 	.byte	0x04, 0x17
        /*001a*/ 	.short	(.L_11 - .L_10)
.L_10:
        /*001c*/ 	.word	0x00000000
        /*0020*/ 	.short	0x0001
        /*0022*/ 	.short	0x0008
        /*0024*/ 	.byte	0x00, 0xf5, 0x21, 0x00


	//----- nvinfo : EIATTR_KPARAM_INFO
	.align		4
.L_11:
        /*0028*/ 	.byte	0x04, 0x17
        /*002a*/ 	.short	(.L_13 - .L_12)
.L_12:
        /*002c*/ 	.word	0x00000000
        /*0030*/ 	.short	0x0000
        /*0032*/ 	.short	0x0000
        /*0034*/ 	.byte	0x00, 0xf5, 0x21, 0x00


	//----- nvinfo : EIATTR_SPARSE_MMA_MASK
	.align		4
.L_13:
        /*0038*/ 	.byte	0x03, 0x50
        /*003a*/ 	.short	0x0000


	//----- nvinfo : EIATTR_MAXREG_COUNT
	.align		4
        /*003c*/ 	.byte	0x03, 0x1b
        /*003e*/ 	.short	0x00ff


	//----- nvinfo : EIATTR_MERCURY_ISA_VERSION
	.align		4
        /*0040*/ 	.byte	0x03, 0x5f
        /*0042*/ 	.short	0x0101


	//----- nvinfo : EIATTR_VRC_CTA_INIT_COUNT
	.align		4
        /*0044*/ 	.byte	0x02, 0x4a
	.zero		1
	.zero		1


	//----- nvinfo : EIATTR_EXIT_INSTR_OFFSETS
	.align		4
        /*0048*/ 	.byte	0x04, 0x1c
        /*004a*/ 	.short	(.L_15 - .L_14)


	//   ....[0]....
.L_14:
        /*004c*/ 	.word	0x000000b0


	//   ....[1]....
        /*0050*/ 	.word	0x00000800


	//----- nvinfo : EIATTR_CBANK_PARAM_SIZE
	.align		4
.L_15:
        /*0054*/ 	.byte	0x03, 0x19
        /*0056*/ 	.short	0x0018


	//----- nvinfo : EIATTR_PARAM_CBANK
	.align		4
        /*0058*/ 	.byte	0x04, 0x0a
        /*005a*/ 	.short	(.L_17 - .L_16)
	.align		4
.L_16:
        /*005c*/ 	.word	index@(.nv.constant0._Z8multiplyPPfS0_S0_)
        /*0060*/ 	.short	0x0380
        /*0062*/ 	.short	0x0018


	//----- nvinfo : EIATTR_SW_WAR
	.align		4
.L_17:
        /*0064*/ 	.byte	0x04, 0x36
        /*0066*/ 	.short	(.L_19 - .L_18)
.L_18:
        /*0068*/ 	.word	0x00000008
.L_19:


//--------------------- .nv.callgraph             --------------------------
	.section	.nv.callgraph,"",@"SHT_CUDA_CALLGRAPH"
	.align	4
	.sectionentsize	8
	.align		4
        /*0000*/ 	.word	0x00000000
	.align		4
        /*0004*/ 	.word	0xffffffff
	.align		4
        /*0008*/ 	.word	0x00000000
	.align		4
        /*000c*/ 	.word	0xfffffffe
	.align		4
        /*0010*/ 	.word	0x00000000
	.align		4
        /*0014*/ 	.word	0xfffffffd
	.align		4
        /*0018*/ 	.word	0x00000000
	.align		4
        /*001c*/ 	.word	0xfffffffc


//--------------------- .text._Z8multiplyPPfS0_S0_ --------------------------
	.section	.text._Z8multiplyPPfS0_S0_,"ax",@progbits
	.align	128
        .global         _Z8multiplyPPfS0_S0_
        .type           _Z8multiplyPPfS0_S0_,@function
        .size           _Z8multiplyPPfS0_S0_,(.L_x_2 - _Z8multiplyPPfS0_S0_)
        .other          _Z8multiplyPPfS0_S0_,@"STO_CUDA_ENTRY STV_DEFAULT"
_Z8multiplyPPfS0_S0_:
.text._Z8multiplyPPfS0_S0_:
[----:B------:R-:W-:Y:S01]  /*0000*/  LDC R1, c[0x0][0x37c] ;  /* 0x0000df00ff017b82 */ /* 0x000fe20000000800 */
[----:B------:R-:W0:Y:S01]  /*0010*/  S2R R7, SR_CTAID.Y ;  /* 0x0000000000077919 */ /* 0x000e220000002600 */
[----:B------:R-:W1:Y:S01]  /*0020*/  LDCU UR4, c[0x0][0x360] ;  /* 0x00006c00ff0477ac */ /* 0x000e620008000800 */
[----:B------:R-:W0:Y:S01]  /*0030*/  S2R R2, SR_TID.Y ;  /* 0x0000000000027919 */ /* 0x000e220000002200 */
[----:B------:R-:W0:Y:S01]  /*0040*/  LDCU UR5, c[0x0][0x364] ;  /* 0x00006c80ff0577ac */ /* 0x000e220008000800 */
[----:B------:R-:W1:Y:S01]  /*0050*/  S2R R0, SR_CTAID.X ;  /* 0x0000000000007919 */ /* 0x000e620000002500 */
[----:B------:R-:W1:Y:S01]  /*0060*/  S2R R3, SR_TID.X ;  /* 0x0000000000037919 */ /* 0x000e620000002100 */
[----:B0-----:R-:W-:-:S05]  /*0070*/  IMAD R7, R7, UR5, R2 ;  /* 0x0000000507077c24 */ /* 0x001fca000f8e0202 */
[----:B------:R-:W-:Y:S01]  /*0080*/  ISETP.GT.U32.AND P0, PT, R7, 0x3ff, PT ;  /* 0x000003ff0700780c */ /* 0x000fe20003f04070 */
[----:B-1----:R-:W-:-:S05]  /*0090*/  IMAD R0, R0, UR4, R3 ;  /* 0x0000000400007c24 */ /* 0x002fca000f8e0203 */
[----:B------:R-:W-:-:S13]  /*00a0*/  ISETP.GT.OR P0, PT, R0, 0x3ff, P0 ;  /* 0x000003ff0000780c */ /* 0x000fda0000704670 */
[----:B------:R-:W-:Y:S05]  /*00b0*/  @P0 EXIT ;  /* 0x000000000000094d */ /* 0x000fea0003800000 */
[----:B------:R-:W0:Y:S01]  /*00c0*/  LDCU.64 UR6, c[0x0][0x388] ;  /* 0x00007100ff0677ac */ /* 0x000e220008000a00 */
[----:B------:R-:W1:Y:S01]  /*00d0*/  LDC.64 R2, c[0x0][0x380] ;  /* 0x0000e000ff027b82 */ /* 0x000e620000000a00 */
[----:B------:R-:W2:Y:S01]  /*00e0*/  LDCU.64 UR8, c[0x0][0x358] ;  /* 0x00006b00ff0877ac */ /* 0x000ea20008000a00 */
[----:B------:R-:W-:-:S06]  /*00f0*/  UMOV UR4, URZ ;  /* 0x000000ff00047c82 */ /* 0x000fcc0008000000 */
[----:B------:R-:W3:Y:S01]  /*0100*/  LDC.64 R4, c[0x0][0x390] ;  /* 0x0000e400ff047b82 */ /* 0x000ee20000000a00 */
[----:B0-----:R-:W-:-:S04]  /*0110*/  UIADD3 UR5, UP0, UPT, UR6, 0x20, URZ ;  /* 0x0000002006057890 */ /* 0x001fc8000ff1e0ff */
[----:B------:R-:W-:Y:S02]  /*0120*/  UIADD3.X UR6, UPT, UPT, URZ, UR7, URZ, UP0, !UPT ;  /* 0x00000007ff067290 */ /* 0x000fe400087fe4ff */
[----:B------:R-:W-:Y:S01]  /*0130*/  MOV R6, UR5 ;  /* 0x0000000500067c02 */ /* 0x000fe20008000f00 */
[----:B-1----:R-:W-:Y:S01]  /*0140*/  IMAD.WIDE.U32 R2, R7, 0x8, R2 ;  /* 0x0000000807027825 */ /* 0x002fe200078e0002 */
[----:B------:R-:W-:-:S03]  /*0150*/  UMOV UR5, URZ ;  /* 0x000000ff00057c82 */ /* 0x000fc60008000000 */
[----:B---3--:R-:W-:Y:S01]  /*0160*/  IMAD.WIDE.U32 R4, R7, 0x8, R4 ;  /* 0x0000000807047825 */ /* 0x008fe200078e0004 */
[----:B------:R-:W-:Y:S01]  /*0170*/  MOV R7, UR6 ;  /* 0x0000000600077c02 */ /* 0x000fe20008000f00 */
[----:B--2---:R-:W-:-:S06]  /*0180*/  UMOV UR6, URZ ;  /* 0x000000ff00067c82 */ /* 0x004fcc0008000000 */
.L_x_0:
[----:B-1----:R-:W2:Y:S04]  /*0190*/  LDG.E.64 R12, desc[UR8][R2.64] ;  /* 0x00000008020c7981 */ /* 0x002ea8000c1e1b00 */
[----:B------:R-:W3:Y:S04]  /*01a0*/  LDG.E.64 R8, desc[UR8][R6.64+-0x20] ;  /* 0xffffe00806087981 */ /* 0x000ee8000c1e1b00 */
[----:B------:R-:W4:Y:S01]  /*01b0*/  LDG.E.64 R10, desc[UR8][R4.64] ;  /* 0x00000008040a7981 */ /* 0x000f22000c1e1b00 */
[----:B--2---:R-:W-:Y:S01]  /*01c0*/  IADD3 R18, P0, PT, R12, UR5, RZ ;  /* 0x000000050c127c10 */ /* 0x004fe2000ff1e0ff */
[----:B---3--:R-:W-:-:S03]  /*01d0*/  IMAD.WIDE R8, R0, 0x4, R8 ;  /* 0x0000000400087825 */ /* 0x008fc600078e0208 */
[----:B------:R-:W-:Y:S01]  /*01e0*/  IADD3.X R19, PT, PT, R13, UR6, RZ, P0, !PT ;  /* 0x000000060d137c10 */ /* 0x000fe200087fe4ff */
[----:B----4-:R-:W-:Y:S02]  /*01f0*/  IMAD.WIDE R10, R0, 0x4, R10 ;  /* 0x00000004000a7825 */ /* 0x010fe400078e020a */
[----:B------:R-:W2:Y:S04]  /*0200*/  LDG.E R9, desc[UR8][R8.64] ;  /* 0x0000000808097981 */ /* 0x000ea8000c1e1900 */
[----:B------:R-:W2:Y:S04]  /*0210*/  LDG.E R13, desc[UR8][R10.64] ;  /* 0x000000080a0d7981 */ /* 0x000ea8000c1e1900 */
[----:B------:R-:W2:Y:S02]  /*0220*/  LDG.E R18, desc[UR8][R18.64] ;  /* 0x0000000812127981 */ /* 0x000ea4000c1e1900 */
[----:B--2---:R-:W-:-:S05]  /*0230*/  FFMA R23, R18, R9, R13 ;  /* 0x0000000912177223 */ /* 0x004fca000000000d */
[----:B------:R0:W-:Y:S04]  /*0240*/  STG.E desc[UR8][R10.64], R23 ;  /* 0x000000170a007986 */ /* 0x0001e8000c101908 */
[----:B------:R-:W2:Y:S04]  /*0250*/  LDG.E.64 R12, desc[UR8][R2.64] ;  /* 0x00000008020c7981 */ /* 0x000ea8000c1e1b00 */
[----:B------:R-:W3:Y:S04]  /*0260*/  LDG.E.64 R14, desc[UR8][R6.64+-0x18] ;  /* 0xffffe808060e7981 */ /* 0x000ee8000c1e1b00 */
[----:B------:R-:W4:Y:S01]  /*0270*/  LDG.E.64 R16, desc[UR8][R4.64] ;  /* 0x0000000804107981 */ /* 0x000f22000c1e1b00 */
[----:B--2---:R-:W-:Y:S01]  /*0280*/  IADD3 R20, P0, PT, R12, UR5, RZ ;  /* 0x000000050c147c10 */ /* 0x004fe2000ff1e0ff */
[----:B---3--:R-:W-:-:S03]  /*0290*/  IMAD.WIDE R14, R0, 0x4, R14 ;  /* 0x00000004000e7825 */ /* 0x008fc600078e020e */
[----:B------:R-:W-:Y:S01]  /*02a0*/  IADD3.X R21, PT, PT, R13, UR6, RZ, P0, !PT ;  /* 0x000000060d157c10 */ /* 0x000fe200087fe4ff */
[----:B----4-:R-:W-:Y:S02]  /*02b0*/  IMAD.WIDE R16, R0, 0x4, R16 ;  /* 0x0000000400107825 */ /* 0x010fe400078e0210 */
[----:B------:R-:W0:Y:S04]  /*02c0*/  LDG.E R15, desc[UR8][R14.64] ;  /* 0x000000080e0f7981 */ /* 0x000e28000c1e1900 */
[----:B------:R-:W0:Y:S04]  /*02d0*/  LDG.E R9, desc[UR8][R16.64] ;  /* 0x0000000810097981 */ /* 0x000e28000c1e1900 */
[----:B------:R-:W0:Y:S02]  /*02e0*/  LDG.E R20, desc[UR8][R20.64+0x4] ;  /* 0x0000040814147981 */ /* 0x000e24000c1e1900 */
[----:B0-----:R-:W-:-:S05]  /*02f0*/  FFMA R23, R20, R15, R9 ;  /* 0x0000000f14177223 */ /* 0x001fca0000000009 */
        /* <DEDUP_REMOVED lines=63> */
[----:B0-----:R-:W4:Y:S01]  /*06f0*/  LDG.E.64 R16, desc[UR8][R4.64] ;  /* 0x0000000804107981 */ /* 0x001f22000c1e1b00 */
[----:B--2---:R-:W-:Y:S01]  /*0700*/  IADD3 R8, P0, PT, R8, UR5, RZ ;  /* 0x0000000508087c10 */ /* 0x004fe2000ff1e0ff */
[----:B---3--:R-:W-:-:S03]  /*0710*/  IMAD.WIDE R14, R0, 0x4, R14 ;  /* 0x00000004000e7825 */ /* 0x008fc600078e020e */
[----:B------:R-:W-:Y:S01]  /*0720*/  IADD3.X R9, PT, PT, R9, UR6, RZ, P0, !PT ;  /* 0x0000000609097c10 */ /* 0x000fe200087fe4ff */
[----:B----4-:R-:W-:Y:S02]  /*0730*/  IMAD.WIDE R16, R0, 0x4, R16 ;  /* 0x0000000400107825 */ /* 0x010fe400078e0210 */
[----:B------:R-:W2:Y:S04]  /*0740*/  LDG.E R15, desc[UR8][R14.64] ;  /* 0x000000080e0f7981 */ /* 0x000ea8000c1e1900 */
[----:B------:R-:W2:Y:S04]  /*0750*/  LDG.E R11, desc[UR8][R16.64] ;  /* 0x00000008100b7981 */ /* 0x000ea8000c1e1900 */
[----:B------:R-:W2:Y:S01]  /*0760*/  LDG.E R8, desc[UR8][R8.64+0x1c] ;  /* 0x00001c0808087981 */ /* 0x000ea2000c1e1900 */
[----:B------:R-:W-:-:S02]  /*0770*/  UIADD3 UR5, UP0, UPT, UR5, 0x20, URZ ;  /* 0x0000002005057890 */ /* 0x000fc4000ff1e0ff */
[----:B------:R-:W-:Y:S02]  /*0780*/  UIADD3 UR4, UPT, UPT, UR4, 0x8, URZ ;  /* 0x0000000804047890 */ /* 0x000fe4000fffe0ff */
[----:B------:R-:W-:Y:S02]  /*0790*/  UIADD3.X UR6, UPT, UPT, URZ, UR6, URZ, UP0, !UPT ;  /* 0x00000006ff067290 */ /* 0x000fe400087fe4ff */
[----:B------:R-:W-:Y:S01]  /*07a0*/  UISETP.NE.AND UP0, UPT, UR4, 0x400, UPT ;  /* 0x000004000400788c */ /* 0x000fe2000bf05270 */
[----:B------:R-:W-:-:S04]  /*07b0*/  IADD3 R6, P0, PT, R6, 0x40, RZ ;  /* 0x0000004006067810 */ /* 0x000fc80007f1e0ff */
[----:B------:R-:W-:Y:S01]  /*07c0*/  IADD3.X R7, PT, PT, RZ, R7, RZ, P0, !PT ;  /* 0x00000007ff077210 */ /* 0x000fe200007fe4ff */
[----:B--2---:R-:W-:-:S05]  /*07d0*/  FFMA R11, R8, R15, R11 ;  /* 0x0000000f080b7223 */ /* 0x004fca000000000b */
[----:B------:R1:W-:Y:S01]  /*07e0*/  STG.E desc[UR8][R16.64], R11 ;  /* 0x0000000b10007986 */ /* 0x0003e2000c101908 */
[----:B------:R-:W-:Y:S05]  /*07f0*/  BRA.U UP0, `(.L_x_0) ;  /* 0xfffffff900647547 */ /* 0x000fea000b83ffff */
[----:B------:R-:W-:Y:S05]  /*0800*/  EXIT ;  /* 0x000000000000794d */ /* 0x000fea0003800000 */
.L_x_1:
[----:B------:R-:W-:-:S00]  /*0810*/  BRA `(.L_x_1) ;  /* 0xfffffffc00fc7947 */ /* 0x000fc0000383ffff */
[----:B------:R-:W-:-:S00]  /*0820*/  NOP ;  /* 0x0000000000007918 */ /* 0x000fc00000000000 */
        /* <DEDUP_REMOVED lines=13> */
.L_x_2:


//--------------------- .nv.shared.reserved.0     --------------------------
	.section	.nv.shared.reserved.0,"aw",@nobits
	.weak		__nv_reservedSMEM_offset_0_alias
	.size		__nv_reservedSMEM_offset_0_alias, 0, 64
	.other		__nv_reservedSMEM_offset_0_alias,@"STO_CUDA_RESERVED_SHARED STV_DEFAULT"
__nv_reservedSMEM_offset_0_alias:
	.zero		0
	.zero		64


//--------------------- .nv.constant0._Z8multiplyPPfS0_S0_ --------------------------
	.section	.nv.constant0._Z8multiplyPPfS0_S0_,"a",@progbits
	.sectionflags	@""
	.align	4
.nv.constant0._Z8multiplyPPfS0_S0_:
	.zero		920


//--------------------- SYMBOLS --------------------------

	.type		.nv.reservedSmem.offset0,@object
	.size		.nv.reservedSmem.offset0,0x4
